	.headerflags	@"EF_CUDA_TEXMODE_UNIFIED EF_CUDA_64BIT_ADDRESS EF_CUDA_ACCELERATORS EF_CUDA_SM90 EF_CUDA_VIRTUAL_SM(EF_CUDA_SM90)"
	.elftype	@"ET_EXEC"


//--------------------- .nv.info                  --------------------------
	.section	.nv.info,"",@"SHT_CUDA_INFO"
	.align	4


	//----- nvinfo : EIATTR_REGCOUNT
	.align		4
        /*0000*/ 	.byte	0x04, 0x2f
        /*0002*/ 	.short	(.L_3 - .L_2)
	.align		4
.L_2:
        /*0004*/ 	.word	index@(triton_poi_fused__native_batch_norm_legit_no_training_add_convolution_leaky_relu_13)
        /*0008*/ 	.word	0x00000022


	//----- nvinfo : EIATTR_MIN_STACK_SIZE
	.align		4
.L_3:
        /*000c*/ 	.byte	0x04, 0x12
        /*000e*/ 	.short	(.L_5 - .L_4)
	.align		4
.L_4:
        /*0010*/ 	.word	index@(triton_poi_fused__native_batch_norm_legit_no_training_add_convolution_leaky_relu_13)
        /*0014*/ 	.word	0x00000000


	//----- nvinfo : EIATTR_FRAME_SIZE
	.align		4
.L_5:
        /*0018*/ 	.byte	0x04, 0x11
        /*001a*/ 	.short	(.L_7 - .L_6)
	.align		4
.L_6:
        /*001c*/ 	.word	index@(triton_poi_fused__native_batch_norm_legit_no_training_add_convolution_leaky_relu_13)
        /*0020*/ 	.word	0x00000000


	//----- nvinfo : EIATTR_MIN_STACK_SIZE
	.align		4
.L_7:
        /*0024*/ 	.byte	0x04, 0x12
        /*0026*/ 	.short	(.L_9 - .L_8)
	.align		4
.L_8:
        /*0028*/ 	.word	index@(triton_poi_fused__native_batch_norm_legit_no_training_add_convolution_leaky_relu_13)
        /*002c*/ 	.word	0x00000000
.L_9:


//--------------------- .nv.info.triton_poi_fused__native_batch_norm_legit_no_training_add_convolution_leaky_relu_13 --------------------------
	.section	.nv.info.triton_poi_fused__native_batch_norm_legit_no_training_add_convolution_leaky_relu_13,"",@"SHT_CUDA_INFO"
	.sectionflags	@""
	.align	4


	//----- nvinfo : EIATTR_CUDA_API_VERSION
	.align		4
        /*0000*/ 	.byte	0x04, 0x37
        /*0002*/ 	.short	(.L_11 - .L_10)
.L_10:
        /*0004*/ 	.word	0x0000007c


	//----- nvinfo : EIATTR_KPARAM_INFO
	.align		4
.L_11:
        /*0008*/ 	.byte	0x04, 0x17
        /*000a*/ 	.short	(.L_13 - .L_12)
.L_12:
        /*000c*/ 	.word	0x00000000
        /*0010*/ 	.short	0x0008
        /*0012*/ 	.short	0x0040
        /*0014*/ 	.byte	0x00, 0xf0, 0x11, 0x00


	//----- nvinfo : EIATTR_KPARAM_INFO
	.align		4
.L_13:
        /*0018*/ 	.byte	0x04, 0x17
        /*001a*/ 	.short	(.L_15 - .L_14)
.L_14:
        /*001c*/ 	.word	0x00000000
        /*0020*/ 	.short	0x0007
        /*0022*/ 	.short	0x0038
        /*0024*/ 	.byte	0x00, 0xf4, 0x21, 0x00


	//----- nvinfo : EIATTR_KPARAM_INFO
	.align		4
.L_15:
        /*0028*/ 	.byte	0x04, 0x17
        /*002a*/ 	.short	(.L_17 - .L_16)
.L_16:
        /*002c*/ 	.word	0x00000000
        /*0030*/ 	.short	0x0006
        /*0032*/ 	.short	0x0030
        /*0034*/ 	.byte	0x00, 0xf4, 0x21, 0x00


	//----- nvinfo : EIATTR_KPARAM_INFO
	.align		4
.L_17:
        /*0038*/ 	.byte	0x04, 0x17
        /*003a*/ 	.short	(.L_19 - .L_18)
.L_18:
        /*003c*/ 	.word	0x00000000
        /*0040*/ 	.short	0x0005
        /*0042*/ 	.short	0x0028
        /*0044*/ 	.byte	0x00, 0xf4, 0x21, 0x00


	//----- nvinfo : EIATTR_KPARAM_INFO
	.align		4
.L_19:
        /*0048*/ 	.byte	0x04, 0x17
        /*004a*/ 	.short	(.L_21 - .L_20)
.L_20:
        /*004c*/ 	.word	0x00000000
        /*0050*/ 	.short	0x0004
        /*0052*/ 	.short	0x0020
        /*0054*/ 	.byte	0x00, 0xf4, 0x21, 0x00


	//----- nvinfo : EIATTR_KPARAM_INFO
	.align		4
.L_21:
        /*0058*/ 	.byte	0x04, 0x17
        /*005a*/ 	.short	(.L_23 - .L_22)
.L_22:
        /*005c*/ 	.word	0x00000000
        /*0060*/ 	.short	0x0003
        /*0062*/ 	.short	0x0018
        /*0064*/ 	.byte	0x00, 0xf4, 0x21, 0x00


	//----- nvinfo : EIATTR_KPARAM_INFO
	.align		4
.L_23:
        /*0068*/ 	.byte	0x04, 0x17
        /*006a*/ 	.short	(.L_25 - .L_24)
.L_24:
        /*006c*/ 	.word	0x00000000
        /*0070*/ 	.short	0x0002
        /*0072*/ 	.short	0x0010
        /*0074*/ 	.byte	0x00, 0xf4, 0x21, 0x00


	//----- nvinfo : EIATTR_KPARAM_INFO
	.align		4
.L_25:
        /*0078*/ 	.byte	0x04, 0x17
        /*007a*/ 	.short	(.L_27 - .L_26)
.L_26:
        /*007c*/ 	.word	0x00000000
        /*0080*/ 	.short	0x0001
        /*0082*/ 	.short	0x0008
        /*0084*/ 	.byte	0x00, 0xf4, 0x21, 0x00


	//----- nvinfo : EIATTR_KPARAM_INFO
	.align		4
.L_27:
        /*0088*/ 	.byte	0x04, 0x17
        /*008a*/ 	.short	(.L_29 - .L_28)
.L_28:
        /*008c*/ 	.word	0x00000000
        /*0090*/ 	.short	0x0000
        /*0092*/ 	.short	0x0000
        /*0094*/ 	.byte	0x00, 0xf4, 0x21, 0x00


	//----- nvinfo : EIATTR_SPARSE_MMA_MASK
	.align		4
.L_29:
        /*0098*/ 	.byte	0x03, 0x50
        /*009a*/ 	.short	0x0000


	//----- nvinfo : EIATTR_MAXREG_COUNT
	.align		4
        /*009c*/ 	.byte	0x03, 0x1b
        /*009e*/ 	.short	0x00ff


	//----- nvinfo : EIATTR_EXIT_INSTR_OFFSETS
	.align		4
        /*00a0*/ 	.byte	0x04, 0x1c
        /*00a2*/ 	.short	(.L_31 - .L_30)


	//   ....[0]....
.L_30:
        /*00a4*/ 	.word	0x000008a0


	//----- nvinfo : EIATTR_REQNTID
	.align		4
.L_31:
        /*00a8*/ 	.byte	0x04, 0x10
        /*00aa*/ 	.short	(.L_33 - .L_32)
.L_32:
        /*00ac*/ 	.word	0x00000080
        /*00b0*/ 	.word	0x00000001
        /*00b4*/ 	.word	0x00000001


	//----- nvinfo : EIATTR_CBANK_PARAM_SIZE
	.align		4
.L_33:
        /*00b8*/ 	.byte	0x03, 0x19
        /*00ba*/ 	.short	0x0044


	//----- nvinfo : EIATTR_PARAM_CBANK
	.align		4
        /*00bc*/ 	.byte	0x04, 0x0a
        /*00be*/ 	.short	(.L_35 - .L_34)
	.align		4
.L_34:
        /*00c0*/ 	.word	index@(.nv.constant0.triton_poi_fused__native_batch_norm_legit_no_training_add_convolution_leaky_relu_13)
        /*00c4*/ 	.short	0x0210
        /*00c6*/ 	.short	0x0044


	//----- nvinfo : EIATTR_SW_WAR
	.align		4
.L_35:
        /*00c8*/ 	.byte	0x04, 0x36
        /*00ca*/ 	.short	(.L_37 - .L_36)
.L_36:
        /*00cc*/ 	.word	0x00000008
.L_37:


//--------------------- .nv.callgraph             --------------------------
	.section	.nv.callgraph,"",@"SHT_CUDA_CALLGRAPH"
	.align	4
	.sectionentsize	8
	.align		4
        /*0000*/ 	.word	0x00000000
	.align		4
        /*0004*/ 	.word	0xffffffff
	.align		4
        /*0008*/ 	.word	0x00000000
	.align		4
        /*000c*/ 	.word	0xfffffffe
	.align		4
        /*0010*/ 	.word	0x00000000
	.align		4
        /*0014*/ 	.word	0xfffffffd
	.align		4
        /*0018*/ 	.word	0x00000000
	.align		4
        /*001c*/ 	.word	0xfffffffc


//--------------------- .nv.constant4             --------------------------
	.section	.nv.constant4,"a",@progbits
	.align	8
	.align		8
.nv.constant4:
        /*0000*/ 	.dword	_$_str
	.align		8
        /*0008*/ 	.dword	_$_str_$_2


//--------------------- .text.triton_poi_fused__native_batch_norm_legit_no_training_add_convolution_leaky_relu_13 --------------------------
	.section	.text.triton_poi_fused__native_batch_norm_legit_no_training_add_convolution_leaky_relu_13,"ax",@progbits
	.align	128
        .global         triton_poi_fused__native_batch_norm_legit_no_training_add_convolution_leaky_relu_13
        .type           triton_poi_fused__native_batch_norm_legit_no_training_add_convolution_leaky_relu_13,@function
        .size           triton_poi_fused__native_batch_norm_legit_no_training_add_convolution_leaky_relu_13,(.L_x_1 - triton_poi_fused__native_batch_norm_legit_no_training_add_convolution_leaky_relu_13)
        .other          triton_poi_fused__native_batch_norm_legit_no_training_add_convolution_leaky_relu_13,@"STO_CUDA_ENTRY STV_DEFAULT"
triton_poi_fused__native_batch_norm_legit_no_training_add_convolution_leaky_relu_13:
.text.triton_poi_fused__native_batch_norm_legit_no_training_add_convolution_leaky_relu_13:
[----:B------:R-:W-:Y:S01]  /*0000*/  LDC R1, c[0x0][0x28] ;  /* 0x00000a00ff017b82 */ /* 0x000fe20000000800 */
[----:B------:R-:W1:Y:S07]  /*0010*/  S2R R0, SR_TID.X ;  /* 0x0000000000007919 */ /* 0x000e6e0000002100 */
[----:B------:R-:W2:Y:S01]  /*0020*/  LDC.64 R6, c[0x0][0x238] ;  /* 0x00008e00ff067b82 */ /* 0x000ea20000000a00 */
[----:B------:R-:W-:Y:S01]  /*0030*/  ULDC.64 UR4, c[0x0][0x208] ;  /* 0x0000820000047ab9 */ /* 0x000fe20000000a00 */
[----:B------:R-:W3:Y:S06]  /*0040*/  S2R R5, SR_CTAID.X ;  /* 0x0000000000057919 */ /* 0x000eec0000002500 */
[----:B------:R-:W4:Y:S08]  /*0050*/  LDC.64 R8, c[0x0][0x228] ;  /* 0x00008a00ff087b82 */ /* 0x000f300000000a00 */
[----:B------:R-:W5:Y:S08]  /*0060*/  LDC.64 R28, c[0x0][0x210] ;  /* 0x00008400ff1c7b82 */ /* 0x000f700000000a00 */
[----:B------:R-:W5:Y:S01]  /*0070*/  LDC.64 R20, c[0x0][0x220] ;  /* 0x00008800ff147b82 */ /* 0x000f620000000a00 */
[----:B-1----:R-:W-:-:S07]  /*0080*/  SHF.L.U32 R0, R0, 0x2, RZ ;  /* 0x0000000200007819 */ /* 0x002fce00000006ff */
[----:B------:R-:W1:Y:S01]  /*0090*/  LDC.64 R30, c[0x0][0x218] ;  /* 0x00008600ff1e7b82 */ /* 0x000e620000000a00 */
[----:B---3--:R-:W-:Y:S02]  /*00a0*/  SHF.R.S32.HI R3, RZ, 0x15, R5 ;  /* 0x00000015ff037819 */ /* 0x008fe40000011405 */
[----:B------:R-:W-:Y:S02]  /*00b0*/  LOP3.LUT R0, R0, 0x1fc, RZ, 0xc0, !PT ;  /* 0x000001fc00007812 */ /* 0x000fe400078ec0ff */
[----:B------:R-:W-:Y:S02]  /*00c0*/  SGXT R3, R3, 0x1 ;  /* 0x000000010303781a */ /* 0x000fe40000000200 */
[----:B------:R-:W-:-:S04]  /*00d0*/  LEA R0, R5, R0, 0xa ;  /* 0x0000000005007211 */ /* 0x000fc800078e50ff */
[----:B------:R-:W-:-:S04]  /*00e0*/  LEA.HI R3, R3, R0, RZ, 0x5 ;  /* 0x0000000003037211 */ /* 0x000fc800078f28ff */
[----:B------:R-:W-:-:S04]  /*00f0*/  LOP3.LUT R3, R3, 0xffffffe0, RZ, 0xc0, !PT ;  /* 0xffffffe003037812 */ /* 0x000fc800078ec0ff */
[----:B------:R-:W-:-:S05]  /*0100*/  IADD3 R26, R0, -R3, RZ ;  /* 0x80000003001a7210 */ /* 0x000fca0007ffe0ff */
[----:B--2---:R-:W-:-:S06]  /*0110*/  IMAD.WIDE R6, R26, 0x4, R6 ;  /* 0x000000041a067825 */ /* 0x004fcc00078e0206 */
[----:B------:R-:W2:Y:S01]  /*0120*/  LDG.E.EL.128 R4, desc[UR4][R6.64] ;  /* 0x0000000406047981 */ /* 0x000ea2000c2e1d00 */
[----:B----4-:R-:W-:-:S04]  /*0130*/  IMAD.WIDE R12, R26, 0x4, R8 ;  /* 0x000000041a0c7825 */ /* 0x010fc800078e0208 */
[C---:B-----5:R-:W-:Y:S02]  /*0140*/  IMAD.WIDE R28, R0.reuse, 0x4, R28 ;  /* 0x00000004001c7825 */ /* 0x060fe400078e021c */
[----:B------:R-:W3:Y:S04]  /*0150*/  LDG.E.EL.128 R12, desc[UR4][R12.64] ;  /* 0x000000040c0c7981 */ /* 0x000ee8000c2e1d00 */
[----:B------:R-:W3:Y:S04]  /*0160*/  LDG.E.128 R16, desc[UR4][R28.64] ;  /* 0x000000041c107981 */ /* 0x000ee8000c1e1d00 */
[----:B------:R-:W4:Y:S01]  /*0170*/  LDG.E.128 R8, desc[UR4][R28.64+0x800] ;  /* 0x000800041c087981 */ /* 0x000f22000c1e1d00 */
[----:B0-----:R-:W-:-:S04]  /*0180*/  IMAD.WIDE R20, R0, 0x4, R20 ;  /* 0x0000000400147825 */ /* 0x001fc800078e0214 */
[----:B--2---:R-:W-:Y:S01]  /*0190*/  FADD R2, R4, 0.0010000000474974513054 ;  /* 0x3a83126f04027421 */ /* 0x004fe20000000000 */
[----:B------:R-:W-:Y:S01]  /*01a0*/  FADD R4, R7, 0.0010000000474974513054 ;  /* 0x3a83126f07047421 */ /* 0x000fe20000000000 */
[----:B------:R-:W-:Y:S01]  /*01b0*/  FADD R3, R6, 0.0010000000474974513054 ;  /* 0x3a83126f06037421 */ /* 0x000fe20000000000 */
[----:B------:R-:W-:Y:S01]  /*01c0*/  FADD R5, R5, 0.0010000000474974513054 ;  /* 0x3a83126f05057421 */ /* 0x000fe20000000000 */
[----:B------:R0:W2:Y:S08]  /*01d0*/  MUFU.SQRT R22, R2 ;  /* 0x0000000200167308 */ /* 0x0000b00000002000 */
[----:B------:R-:W5:Y:S01]  /*01e0*/  MUFU.SQRT R4, R4 ;  /* 0x0000000400047308 */ /* 0x000f620000002000 */
[----:B0-----:R-:W-:Y:S01]  /*01f0*/  HFMA2.MMA R2, -RZ, RZ, 1.625, 0 ;  /* 0x3e800000ff027435 */ /* 0x001fe200000001ff */
[----:B--2---:R-:W-:-:S06]  /*0200*/  FSETP.GT.AND P6, PT, R22, 8.50705917302346158658e+37, PT ;  /* 0x7e8000001600780b */ /* 0x004fcc0003fc4000 */
[----:B------:R-:W0:Y:S01]  /*0210*/  MUFU.SQRT R3, R3 ;  /* 0x0000000300037308 */ /* 0x000e220000002000 */
[----:B------:R-:W-:-:S07]  /*0220*/  FSETP.GEU.AND P5, PT, R22, 1.175494350822287508e-38, PT ;  /* 0x008000001600780b */ /* 0x000fce0003fae000 */
[----:B------:R-:W2:Y:S01]  /*0230*/  MUFU.SQRT R5, R5 ;  /* 0x0000000500057308 */ /* 0x000ea20000002000 */
[----:B-----5:R-:W-:Y:S02]  /*0240*/  FSETP.GT.AND P2, PT, R4, 8.50705917302346158658e+37, PT ;  /* 0x7e8000000400780b */ /* 0x020fe40003f44000 */
[----:B------:R-:W-:Y:S01]  /*0250*/  FSEL R25, R2, 1, P6 ;  /* 0x3f80000002197808 */ /* 0x000fe20003000000 */
[----:B------:R-:W-:Y:S01]  /*0260*/  @P6 FMUL R22, R22, 0.25 ;  /* 0x3e80000016166820 */ /* 0x000fe20000400000 */
[----:B------:R-:W-:Y:S02]  /*0270*/  FSETP.GEU.AND P6, PT, R4, 1.175494350822287508e-38, PT ;  /* 0x008000000400780b */ /* 0x000fe40003fce000 */
[C---:B0-----:R-:W-:Y:S02]  /*0280*/  FSETP.GT.AND P3, PT, R3.reuse, 8.50705917302346158658e+37, PT ;  /* 0x7e8000000300780b */ /* 0x041fe40003f64000 */
[----:B------:R-:W-:Y:S01]  /*0290*/  FSETP.GEU.AND P0, PT, R3, 1.175494350822287508e-38, PT ;  /* 0x008000000300780b */ /* 0x000fe20003f0e000 */
[----:B------:R-:W-:-:S04]  /*02a0*/  @!P5 FMUL R22, R22, 16777216 ;  /* 0x4b8000001616d820 */ /* 0x000fc80000400000 */
[----:B------:R-:W-:Y:S01]  /*02b0*/  @P2 FMUL R4, R4, 0.25 ;  /* 0x3e80000004042820 */ /* 0x000fe20000400000 */
[C---:B--2---:R-:W-:Y:S02]  /*02c0*/  FSETP.GT.AND P4, PT, R5.reuse, 8.50705917302346158658e+37, PT ;  /* 0x7e8000000500780b */ /* 0x044fe40003f84000 */
[----:B------:R-:W-:Y:S01]  /*02d0*/  FSETP.GEU.AND P1, PT, R5, 1.175494350822287508e-38, PT ;  /* 0x008000000500780b */ /* 0x000fe20003f2e000 */
[----:B------:R-:W-:Y:S01]  /*02e0*/  @!P6 FMUL R4, R4, 16777216 ;  /* 0x4b8000000404e820 */ /* 0x000fe20000400000 */
[----:B------:R-:W0:Y:S01]  /*02f0*/  MUFU.RCP R22, R22 ;  /* 0x0000001600167308 */ /* 0x000e220000001000 */
[----:B------:R-:W-:Y:S01]  /*0300*/  @P3 FMUL R3, R3, 0.25 ;  /* 0x3e80000003033820 */ /* 0x000fe20000400000 */
[----:B------:R-:W-:-:S06]  /*0310*/  FSEL R23, R2, 1, P2 ;  /* 0x3f80000002177808 */ /* 0x000fcc0001000000 */
[----:B------:R-:W2:Y:S01]  /*0320*/  MUFU.RCP R4, R4 ;  /* 0x0000000400047308 */ /* 0x000ea20000001000 */
[----:B------:R-:W-:Y:S01]  /*0330*/  @P4 FMUL R5, R5, 0.25 ;  /* 0x3e80000005054820 */ /* 0x000fe20000400000 */
[----:B------:R-:W-:-:S03]  /*0340*/  @!P0 FMUL R3, R3, 16777216 ;  /* 0x4b80000003038820 */ /* 0x000fc60000400000 */
[----:B------:R-:W-:Y:S01]  /*0350*/  @!P1 FMUL R5, R5, 16777216 ;  /* 0x4b80000005059820 */ /* 0x000fe20000400000 */
[----:B------:R-:W-:Y:S01]  /*0360*/  @!P6 FMUL R23, R23, 16777216 ;  /* 0x4b8000001717e820 */ /* 0x000fe20000400000 */
[----:B------:R-:W-:Y:S01]  /*0370*/  @!P5 FMUL R25, R25, 16777216 ;  /* 0x4b8000001919d820 */ /* 0x000fe20000400000 */
[----:B------:R-:W5:Y:S01]  /*0380*/  MUFU.RCP R3, R3 ;  /* 0x0000000300037308 */ /* 0x000f620000001000 */
[C---:B------:R-:W-:Y:S02]  /*0390*/  FSEL R7, R2.reuse, 1, P4 ;  /* 0x3f80000002077808 */ /* 0x040fe40002000000 */
[----:B------:R-:W-:-:S05]  /*03a0*/  FSEL R6, R2, 1, P3 ;  /* 0x3f80000002067808 */ /* 0x000fca0001800000 */
[----:B------:R-:W1:Y:S01]  /*03b0*/  MUFU.RCP R24, R5 ;  /* 0x0000000500187308 */ /* 0x000e620000001000 */
[----:B0-----:R-:W-:Y:S01]  /*03c0*/  FMUL R25, R22, R25 ;  /* 0x0000001916197220 */ /* 0x001fe20000400000 */
[----:B--2---:R-:W-:Y:S02]  /*03d0*/  FMUL R2, R4, R23 ;  /* 0x0000001704027220 */ /* 0x004fe40000400000 */
[----:B------:R-:W0:Y:S01]  /*03e0*/  LDC.64 R22, c[0x0][0x230] ;  /* 0x00008c00ff167b82 */ /* 0x000e220000000a00 */
[----:B------:R-:W-:Y:S01]  /*03f0*/  @!P1 FMUL R7, R7, 16777216 ;  /* 0x4b80000007079820 */ /* 0x000fe20000400000 */
[----:B------:R-:W-:-:S04]  /*0400*/  @!P0 FMUL R6, R6, 16777216 ;  /* 0x4b80000006068820 */ /* 0x000fc80000400000 */
[----:B-----5:R-:W-:Y:S01]  /*0410*/  FMUL R3, R3, R6 ;  /* 0x0000000603037220 */ /* 0x020fe20000400000 */
[----:B-1----:R-:W-:Y:S02]  /*0420*/  FMUL R24, R24, R7 ;  /* 0x0000000718187220 */ /* 0x002fe40000400000 */
[----:B------:R-:W2:Y:S01]  /*0430*/  LDG.E.128 R4, desc[UR4][R20.64+0x800] ;  /* 0x0008000414047981 */ /* 0x000ea2000c1e1d00 */
[----:B---3--:R-:W-:Y:S01]  /*0440*/  FADD R16, R16, R12 ;  /* 0x0000000c10107221 */ /* 0x008fe20000000000 */
[----:B------:R-:W-:Y:S01]  /*0450*/  FADD R17, R17, R13 ;  /* 0x0000000d11117221 */ /* 0x000fe20000000000 */
[----:B------:R-:W-:Y:S01]  /*0460*/  FADD R18, R18, R14 ;  /* 0x0000000e12127221 */ /* 0x000fe20000000000 */
[----:B------:R-:W-:Y:S01]  /*0470*/  FADD R19, R19, R15 ;  /* 0x0000000f13137221 */ /* 0x000fe20000000000 */
[----:B----4-:R-:W-:Y:S01]  /*0480*/  FADD R12, R8, R12 ;  /* 0x0000000c080c7221 */ /* 0x010fe20000000000 */
[----:B------:R-:W-:Y:S01]  /*0490*/  FADD R13, R9, R13 ;  /* 0x0000000d090d7221 */ /* 0x000fe20000000000 */
[----:B------:R-:W-:Y:S01]  /*04a0*/  FADD R14, R10, R14 ;  /* 0x0000000e0a0e7221 */ /* 0x000fe20000000000 */
[----:B------:R-:W-:-:S02]  /*04b0*/  FADD R15, R11, R15 ;  /* 0x0000000f0b0f7221 */ /* 0x000fc40000000000 */
[----:B------:R-:W3:Y:S01]  /*04c0*/  LDG.E.128 R8, desc[UR4][R20.64] ;  /* 0x0000000414087981 */ /* 0x000ee2000c1e1d00 */
[----:B0-----:R-:W-:-:S06]  /*04d0*/  IMAD.WIDE R22, R26, 0x4, R22 ;  /* 0x000000041a167825 */ /* 0x001fcc00078e0216 */
[----:B------:R-:W4:Y:S01]  /*04e0*/  LDG.E.EL.128 R20, desc[UR4][R22.64] ;  /* 0x0000000416147981 */ /* 0x000f22000c2e1d00 */
[----:B--2---:R-:W-:Y:S01]  /*04f0*/  FADD R5, R5, R13 ;  /* 0x0000000d05057221 */ /* 0x004fe20000000000 */
[----:B------:R-:W-:Y:S01]  /*0500*/  FADD R4, R4, R12 ;  /* 0x0000000c04047221 */ /* 0x000fe20000000000 */
[----:B------:R-:W-:Y:S01]  /*0510*/  FADD R7, R7, R15 ;  /* 0x0000000f07077221 */ /* 0x000fe20000000000 */
[----:B------:R-:W-:Y:S01]  /*0520*/  FADD R6, R6, R14 ;  /* 0x0000000e06067221 */ /* 0x000fe20000000000 */
[----:B------:R-:W0:Y:S08]  /*0530*/  LDC.64 R12, c[0x0][0x248] ;  /* 0x00009200ff0c7b82 */ /* 0x000e300000000a00 */
[----:B------:R-:W1:Y:S01]  /*0540*/  LDC.64 R14, c[0x0][0x240] ;  /* 0x00009000ff0e7b82 */ /* 0x000e620000000a00 */
[----:B---3--:R-:W-:Y:S01]  /*0550*/  FADD R8, R8, R16 ;  /* 0x0000001008087221 */ /* 0x008fe20000000000 */
[----:B------:R-:W-:Y:S01]  /*0560*/  FADD R10, R10, R18 ;  /* 0x000000120a0a7221 */ /* 0x000fe20000000000 */
[----:B------:R-:W-:-:S02]  /*0570*/  FADD R9, R9, R17 ;  /* 0x0000001109097221 */ /* 0x000fc40000000000 */
[C---:B----4-:R-:W-:Y:S01]  /*0580*/  FADD R16, -R20.reuse, R8 ;  /* 0x0000000814107221 */ /* 0x050fe20000000100 */
[----:B------:R-:W-:-:S03]  /*0590*/  FADD R18, -R20, R4 ;  /* 0x0000000414127221 */ /* 0x000fc60000000100 */
[C---:B------:R-:W-:Y:S01]  /*05a0*/  FMUL R27, R25.reuse, R16 ;  /* 0x00000010191b7220 */ /* 0x040fe20000400000 */
[----:B------:R-:W-:Y:S01]  /*05b0*/  FMUL R20, R25, R18 ;  /* 0x0000001219147220 */ /* 0x000fe20000400000 */
[----:B------:R-:W-:Y:S01]  /*05c0*/  FADD R18, -R22, R6 ;  /* 0x0000000616127221 */ /* 0x000fe20000000100 */
[----:B0-----:R-:W-:-:S04]  /*05d0*/  IMAD.WIDE R16, R26, 0x4, R12 ;  /* 0x000000041a107825 */ /* 0x001fc800078e020c */
[C---:B------:R-:W-:Y:S01]  /*05e0*/  FADD R13, -R21.reuse, R5 ;  /* 0x00000005150d7221 */ /* 0x040fe20000000100 */
[----:B------:R-:W-:Y:S01]  /*05f0*/  FADD R12, -R22, R10 ;  /* 0x0000000a160c7221 */ /* 0x000fe20000000100 */
[----:B------:R-:W-:Y:S01]  /*0600*/  FADD R25, -R21, R9 ;  /* 0x0000000915197221 */ /* 0x000fe20000000100 */
[----:B------:R-:W-:Y:S01]  /*0610*/  FMUL R22, R3, R18 ;  /* 0x0000001203167220 */ /* 0x000fe20000400000 */
[----:B-1----:R-:W-:-:S04]  /*0620*/  IMAD.WIDE R14, R26, 0x4, R14 ;  /* 0x000000041a0e7825 */ /* 0x002fc800078e020e */
[----:B------:R-:W-:Y:S01]  /*0630*/  FADD R11, R11, R19 ;  /* 0x000000130b0b7221 */ /* 0x000fe20000000000 */
[C---:B------:R-:W-:Y:S01]  /*0640*/  FMUL R21, R24.reuse, R13 ;  /* 0x0000000d18157220 */ /* 0x040fe20000400000 */
[----:B------:R-:W-:Y:S01]  /*0650*/  FMUL R3, R3, R12 ;  /* 0x0000000c03037220 */ /* 0x000fe20000400000 */
[----:B------:R-:W2:Y:S04]  /*0660*/  LDG.E.EL.128 R16, desc[UR4][R16.64] ;  /* 0x0000000410107981 */ /* 0x000ea8000c2e1d00 */
[----:B------:R-:W2:Y:S01]  /*0670*/  LDG.E.EL.128 R12, desc[UR4][R14.64] ;  /* 0x000000040e0c7981 */ /* 0x000ea2000c2e1d00 */
[----:B------:R-:W-:Y:S01]  /*0680*/  FMUL R25, R24, R25 ;  /* 0x0000001918197220 */ /* 0x000fe20000400000 */
[----:B------:R-:W-:Y:S02]  /*0690*/  IMAD.WIDE R30, R0, 0x4, R30 ;  /* 0x00000004001e7825 */ /* 0x000fe400078e021e */
[----:B------:R-:W-:Y:S04]  /*06a0*/  STG.E.128 desc[UR4][R28.64], R8 ;  /* 0x000000081c007986 */ /* 0x000fe8000c101d04 */
[----:B------:R-:W-:Y:S01]  /*06b0*/  STG.E.128 desc[UR4][R28.64+0x800], R4 ;  /* 0x000800041c007986 */ /* 0x000fe2000c101d04 */
[C-C-:B--2---:R-:W-:Y:S01]  /*06c0*/  FFMA R24, R12.reuse, R27, R16.reuse ;  /* 0x0000001b0c187223 */ /* 0x144fe20000000010 */
[C---:B------:R-:W-:Y:S01]  /*06d0*/  FADD R27, -R23.reuse, R11 ;  /* 0x0000000b171b7221 */ /* 0x040fe20000000100 */
[----:B------:R-:W-:Y:S01]  /*06e0*/  FADD R23, -R23, R7 ;  /* 0x0000000717177221 */ /* 0x000fe20000000100 */
[----:B------:R-:W-:-:S02]  /*06f0*/  FFMA R20, R12, R20, R16 ;  /* 0x000000140c147223 */ /* 0x000fc40000000010 */
[C---:B------:R-:W-:Y:S01]  /*0700*/  FMUL R12, R2.reuse, R27 ;  /* 0x0000001b020c7220 */ /* 0x040fe20000400000 */
[----:B------:R-:W-:-:S04]  /*0710*/  FMUL R2, R2, R23 ;  /* 0x0000001702027220 */ /* 0x000fc80000400000 */
[----:B------:R-:W-:-:S05]  /*0720*/  FFMA R23, R15, R2, R19 ;  /* 0x000000020f177223 */ /* 0x000fca0000000013 */
[----:B------:R-:W-:Y:S01]  /*0730*/  FSETP.GT.AND P6, PT, R23, RZ, PT ;  /* 0x000000ff1700720b */ /* 0x000fe20003fc4000 */
[----:B------:R-:W-:Y:S01]  /*0740*/  FFMA R27, R15, R12, R19 ;  /* 0x0000000c0f1b7223 */ /* 0x000fe20000000013 */
[C-C-:B------:R-:W-:Y:S01]  /*0750*/  FFMA R22, R14.reuse, R22, R18.reuse ;  /* 0x000000160e167223 */ /* 0x140fe20000000012 */
[C-C-:B------:R-:W-:Y:S01]  /*0760*/  FFMA R21, R13.reuse, R21, R17.reuse ;  /* 0x000000150d157223 */ /* 0x140fe20000000011 */
[----:B------:R-:W-:Y:S01]  /*0770*/  FFMA R26, R14, R3, R18 ;  /* 0x000000030e1a7223 */ /* 0x000fe20000000012 */
[----:B------:R-:W-:Y:S01]  /*0780*/  FFMA R25, R13, R25, R17 ;  /* 0x000000190d197223 */ /* 0x000fe20000000011 */
[----:B------:R-:W-:Y:S02]  /*0790*/  FSETP.GT.AND P3, PT, R27, RZ, PT ;  /* 0x000000ff1b00720b */ /* 0x000fe40003f64000 */
[----:B------:R-:W-:Y:S02]  /*07a0*/  FSETP.GT.AND P5, PT, R22, RZ, PT ;  /* 0x000000ff1600720b */ /* 0x000fe40003fa4000 */
[----:B------:R-:W-:-:S02]  /*07b0*/  FSETP.GT.AND P4, PT, R21, RZ, PT ;  /* 0x000000ff1500720b */ /* 0x000fc40003f84000 */
[----:B------:R-:W-:Y:S01]  /*07c0*/  FSETP.GT.AND P2, PT, R26, RZ, PT ;  /* 0x000000ff1a00720b */ /* 0x000fe20003f44000 */
[----:B------:R-:W-:Y:S01]  /*07d0*/  @!P6 FMUL R23, R23, 0.10000000149011611938 ;  /* 0x3dcccccd1717e820 */ /* 0x000fe20000400000 */
[----:B------:R-:W-:Y:S02]  /*07e0*/  FSETP.GT.AND P1, PT, R25, RZ, PT ;  /* 0x000000ff1900720b */ /* 0x000fe40003f24000 */
[----:B------:R-:W-:Y:S02]  /*07f0*/  FSETP.GT.AND P0, PT, R24, RZ, PT ;  /* 0x000000ff1800720b */ /* 0x000fe40003f04000 */
[----:B------:R-:W-:Y:S01]  /*0800*/  FSETP.GT.AND P6, PT, R20, RZ, PT ;  /* 0x000000ff1400720b */ /* 0x000fe20003fc4000 */
[----:B------:R-:W-:Y:S02]  /*0810*/  @!P3 FMUL R27, R27, 0.10000000149011611938 ;  /* 0x3dcccccd1b1bb820 */ /* 0x000fe40000400000 */
[----:B------:R-:W-:Y:S02]  /*0820*/  @!P5 FMUL R22, R22, 0.10000000149011611938 ;  /* 0x3dcccccd1616d820 */ /* 0x000fe40000400000 */
[----:B------:R-:W-:-:S02]  /*0830*/  @!P4 FMUL R21, R21, 0.10000000149011611938 ;  /* 0x3dcccccd1515c820 */ /* 0x000fc40000400000 */
[----:B------:R-:W-:Y:S02]  /*0840*/  @!P2 FMUL R26, R26, 0.10000000149011611938 ;  /* 0x3dcccccd1a1aa820 */ /* 0x000fe40000400000 */
[----:B------:R-:W-:Y:S02]  /*0850*/  @!P1 FMUL R25, R25, 0.10000000149011611938 ;  /* 0x3dcccccd19199820 */ /* 0x000fe40000400000 */
[----:B------:R-:W-:Y:S02]  /*0860*/  @!P0 FMUL R24, R24, 0.10000000149011611938 ;  /* 0x3dcccccd18188820 */ /* 0x000fe40000400000 */
[----:B------:R-:W-:-:S03]  /*0870*/  @!P6 FMUL R20, R20, 0.10000000149011611938 ;  /* 0x3dcccccd1414e820 */ /* 0x000fc60000400000 */
[----:B------:R-:W-:Y:S04]  /*0880*/  STG.E.128 desc[UR4][R30.64], R24 ;  /* 0x000000181e007986 */ /* 0x000fe8000c101d04 */
[----:B------:R-:W-:Y:S01]  /*0890*/  STG.E.128 desc[UR4][R30.64+0x800], R20 ;  /* 0x000800141e007986 */ /* 0x000fe2000c101d04 */
[----:B------:R-:W-:Y:S05]  /*08a0*/  EXIT ;  /* 0x000000000000794d */ /* 0x000fea0003800000 */
.L_x_0:
[----:B------:R-:W-:-:S00]  /*08b0*/  BRA `(.L_x_0) ;  /* 0xfffffffc00fc7947 */ /* 0x000fc0000383ffff */
[----:B------:R-:W-:-:S00]  /*08c0*/  NOP ;  /* 0x0000000000007918 */ /* 0x000fc00000000000 */
        /* <DEDUP_REMOVED lines=11> */
.L_x_1:


//--------------------- .nv.global.init           --------------------------
	.section	.nv.global.init,"aw",@progbits
.nv.global.init:
	.type		_$_str,@object
	.size		_$_str,(_$_str_$_2 - _$_str)
_$_str:
        /*0000*/ 	.byte	0x5f, 0x5f, 0x43, 0x55, 0x44, 0x41, 0x5f, 0x46, 0x54, 0x5a, 0x00
	.type		_$_str_$_2,@object
	.size		_$_str_$_2,(.L_1 - _$_str_$_2)
_$_str_$_2:
        /*000b*/ 	.byte	0x5f, 0x5f, 0x43, 0x55, 0x44, 0x41, 0x5f, 0x50, 0x52, 0x45, 0x43, 0x5f, 0x53, 0x51, 0x52, 0x54
        /*001b*/ 	.byte	0x00
.L_1:


//--------------------- .nv.constant0.triton_poi_fused__native_batch_norm_legit_no_training_add_convolution_leaky_relu_13 --------------------------
	.section	.nv.constant0.triton_poi_fused__native_batch_norm_legit_no_training_add_convolution_leaky_relu_13,"a",@progbits
	.sectionflags	@""
	.align	4
.nv.constant0.triton_poi_fused__native_batch_norm_legit_no_training_add_convolution_leaky_relu_13:
	.zero		596
